	.headerflags	@"EF_CUDA_TEXMODE_UNIFIED EF_CUDA_64BIT_ADDRESS EF_CUDA_ACCELERATORS EF_CUDA_SM90 EF_CUDA_VIRTUAL_SM(EF_CUDA_SM90)"
	.elftype	@"ET_EXEC"


//--------------------- .nv.info                  --------------------------
	.section	.nv.info,"",@"SHT_CUDA_INFO"
	.align	4


	//----- nvinfo : EIATTR_REGCOUNT
	.align		4
        /*0000*/ 	.byte	0x04, 0x2f
        /*0002*/ 	.short	(.L_1 - .L_0)
	.align		4
.L_0:
        /*0004*/ 	.word	index@(triton_poi_fused_sigmoid_4)
        /*0008*/ 	.word	0x0000000c


	//----- nvinfo : EIATTR_MIN_STACK_SIZE
	.align		4
.L_1:
        /*000c*/ 	.byte	0x04, 0x12
        /*000e*/ 	.short	(.L_3 - .L_2)
	.align		4
.L_2:
        /*0010*/ 	.word	index@(triton_poi_fused_sigmoid_4)
        /*0014*/ 	.word	0x00000000


	//----- nvinfo : EIATTR_FRAME_SIZE
	.align		4
.L_3:
        /*0018*/ 	.byte	0x04, 0x11
        /*001a*/ 	.short	(.L_5 - .L_4)
	.align		4
.L_4:
        /*001c*/ 	.word	index@(triton_poi_fused_sigmoid_4)
        /*0020*/ 	.word	0x00000000


	//----- nvinfo : EIATTR_MIN_STACK_SIZE
	.align		4
.L_5:
        /*0024*/ 	.byte	0x04, 0x12
        /*0026*/ 	.short	(.L_7 - .L_6)
	.align		4
.L_6:
        /*0028*/ 	.word	index@(triton_poi_fused_sigmoid_4)
        /*002c*/ 	.word	0x00000000
.L_7:


//--------------------- .nv.info.triton_poi_fused_sigmoid_4 --------------------------
	.section	.nv.info.triton_poi_fused_sigmoid_4,"",@"SHT_CUDA_INFO"
	.sectionflags	@""
	.align	4


	//----- nvinfo : EIATTR_CUDA_API_VERSION
	.align		4
        /*0000*/ 	.byte	0x04, 0x37
        /*0002*/ 	.short	(.L_9 - .L_8)
.L_8:
        /*0004*/ 	.word	0x0000007c


	//----- nvinfo : EIATTR_KPARAM_INFO
	.align		4
.L_9:
        /*0008*/ 	.byte	0x04, 0x17
        /*000a*/ 	.short	(.L_11 - .L_10)
.L_10:
        /*000c*/ 	.word	0x00000000
        /*0010*/ 	.short	0x0002
        /*0012*/ 	.short	0x0010
        /*0014*/ 	.byte	0x00, 0xf0, 0x11, 0x00


	//----- nvinfo : EIATTR_KPARAM_INFO
	.align		4
.L_11:
        /*0018*/ 	.byte	0x04, 0x17
        /*001a*/ 	.short	(.L_13 - .L_12)
.L_12:
        /*001c*/ 	.word	0x00000000
        /*0020*/ 	.short	0x0001
        /*0022*/ 	.short	0x0008
        /*0024*/ 	.byte	0x00, 0xf4, 0x21, 0x00


	//----- nvinfo : EIATTR_KPARAM_INFO
	.align		4
.L_13:
        /*0028*/ 	.byte	0x04, 0x17
        /*002a*/ 	.short	(.L_15 - .L_14)
.L_14:
        /*002c*/ 	.word	0x00000000
        /*0030*/ 	.short	0x0000
        /*0032*/ 	.short	0x0000
        /*0034*/ 	.byte	0x00, 0xf4, 0x21, 0x00


	//----- nvinfo : EIATTR_SPARSE_MMA_MASK
	.align		4
.L_15:
        /*0038*/ 	.byte	0x03, 0x50
        /*003a*/ 	.short	0x0000


	//----- nvinfo : EIATTR_MAXREG_COUNT
	.align		4
        /*003c*/ 	.byte	0x03, 0x1b
        /*003e*/ 	.short	0x00ff


	//----- nvinfo : EIATTR_EXIT_INSTR_OFFSETS
	.align		4
        /*0040*/ 	.byte	0x04, 0x1c
        /*0042*/ 	.short	(.L_17 - .L_16)


	//   ....[0]....
.L_16:
        /*0044*/ 	.word	0x000002e0


	//----- nvinfo : EIATTR_REQNTID
	.align		4
.L_17:
        /*0048*/ 	.byte	0x04, 0x10
        /*004a*/ 	.short	(.L_19 - .L_18)
.L_18:
        /*004c*/ 	.word	0x00000080
        /*0050*/ 	.word	0x00000001
        /*0054*/ 	.word	0x00000001


	//----- nvinfo : EIATTR_CBANK_PARAM_SIZE
	.align		4
.L_19:
        /*0058*/ 	.byte	0x03, 0x19
        /*005a*/ 	.short	0x0014


	//----- nvinfo : EIATTR_PARAM_CBANK
	.align		4
        /*005c*/ 	.byte	0x04, 0x0a
        /*005e*/ 	.short	(.L_21 - .L_20)
	.align		4
.L_20:
        /*0060*/ 	.word	index@(.nv.constant0.triton_poi_fused_sigmoid_4)
        /*0064*/ 	.short	0x0210
        /*0066*/ 	.short	0x0014


	//----- nvinfo : EIATTR_SW_WAR
	.align		4
.L_21:
        /*0068*/ 	.byte	0x04, 0x36
        /*006a*/ 	.short	(.L_23 - .L_22)
.L_22:
        /*006c*/ 	.word	0x00000008
.L_23:


//--------------------- .nv.callgraph             --------------------------
	.section	.nv.callgraph,"",@"SHT_CUDA_CALLGRAPH"
	.align	4
	.sectionentsize	8
	.align		4
        /*0000*/ 	.word	0x00000000
	.align		4
        /*0004*/ 	.word	0xffffffff
	.align		4
        /*0008*/ 	.word	0x00000000
	.align		4
        /*000c*/ 	.word	0xfffffffe
	.align		4
        /*0010*/ 	.word	0x00000000
	.align		4
        /*0014*/ 	.word	0xfffffffd
	.align		4
        /*0018*/ 	.word	0x00000000
	.align		4
        /*001c*/ 	.word	0xfffffffc


//--------------------- .text.triton_poi_fused_sigmoid_4 --------------------------
	.section	.text.triton_poi_fused_sigmoid_4,"ax",@progbits
	.align	128
        .global         triton_poi_fused_sigmoid_4
        .type           triton_poi_fused_sigmoid_4,@function
        .size           triton_poi_fused_sigmoid_4,(.L_x_1 - triton_poi_fused_sigmoid_4)
        .other          triton_poi_fused_sigmoid_4,@"STO_CUDA_ENTRY STV_DEFAULT"
triton_poi_fused_sigmoid_4:
.text.triton_poi_fused_sigmoid_4:
[----:B------:R-:W-:Y:S01]  /*0000*/  LDC R1, c[0x0][0x28] ;  /* 0x00000a00ff017b82 */ /* 0x000fe20000000800 */
[----:B------:R-:W1:Y:S07]  /*0010*/  S2R R0, SR_TID.X ;  /* 0x0000000000007919 */ /* 0x000e6e0000002100 */
[----:B------:R-:W2:Y:S01]  /*0020*/  LDC.64 R4, c[0x0][0x218] ;  /* 0x00008600ff047b82 */ /* 0x000ea20000000a00 */
[----:B------:R-:W-:Y:S01]  /*0030*/  ULDC.64 UR4, c[0x0][0x208] ;  /* 0x0000820000047ab9 */ /* 0x000fe20000000a00 */
[----:B------:R-:W3:Y:S06]  /*0040*/  S2R R7, SR_CTAID.X ;  /* 0x0000000000077919 */ /* 0x000eec0000002500 */
[----:B------:R-:W4:Y:S01]  /*0050*/  LDC.64 R2, c[0x0][0x210] ;  /* 0x00008400ff027b82 */ /* 0x000f220000000a00 */
[----:B-1----:R-:W-:-:S04]  /*0060*/  SHF.L.U32 R0, R0, 0x1, RZ ;  /* 0x0000000100007819 */ /* 0x002fc800000006ff */
[----:B------:R-:W-:Y:S02]  /*0070*/  LOP3.LUT R0, R0, 0xfe, RZ, 0xc0, !PT ;  /* 0x000000fe00007812 */ /* 0x000fe400078ec0ff */
[----:B---3--:R-:W-:Y:S02]  /*0080*/  SHF.R.S32.HI R6, RZ, 0x17, R7 ;  /* 0x00000017ff067819 */ /* 0x008fe40000011407 */
[----:B------:R-:W-:Y:S02]  /*0090*/  LEA R7, R7, R0, 0x8 ;  /* 0x0000000007077211 */ /* 0x000fe400078e40ff */
[----:B------:R-:W-:-:S03]  /*00a0*/  SGXT R0, R6, 0x1 ;  /* 0x000000010600781a */ /* 0x000fc60000000200 */
[----:B----4-:R-:W-:Y:S01]  /*00b0*/  IMAD.WIDE R2, R7, 0x4, R2 ;  /* 0x0000000407027825 */ /* 0x010fe200078e0202 */
[----:B------:R-:W-:-:S04]  /*00c0*/  LEA.HI R0, R0, R7, RZ, 0x8 ;  /* 0x0000000700007211 */ /* 0x000fc800078f40ff */
[----:B------:R-:W-:-:S04]  /*00d0*/  LOP3.LUT R0, R0, 0xffffff00, RZ, 0xc0, !PT ;  /* 0xffffff0000007812 */ /* 0x000fc800078ec0ff */
[----:B------:R-:W-:Y:S02]  /*00e0*/  IADD3 R9, R7, -R0, RZ ;  /* 0x8000000007097210 */ /* 0x000fe40007ffe0ff */
[----:B------:R-:W3:Y:S03]  /*00f0*/  LDG.E.64 R6, desc[UR4][R2.64] ;  /* 0x0000000402067981 */ /* 0x000ee6000c1e1b00 */
[----:B--2---:R-:W-:-:S06]  /*0100*/  IMAD.WIDE R4, R9, 0x4, R4 ;  /* 0x0000000409047825 */ /* 0x004fcc00078e0204 */
[----:B------:R-:W3:Y:S02]  /*0110*/  LDG.E.EL.64 R4, desc[UR4][R4.64] ;  /* 0x0000000404047981 */ /* 0x000ee4000c2e1b00 */
[----:B---3--:R-:W-:Y:S01]  /*0120*/  FADD R6, R6, R4 ;  /* 0x0000000406067221 */ /* 0x008fe20000000000 */
[----:B------:R-:W-:-:S03]  /*0130*/  FADD R7, R7, R5 ;  /* 0x0000000507077221 */ /* 0x000fc60000000000 */
[----:B------:R-:W-:Y:S01]  /*0140*/  FADD R6, RZ, -R6 ;  /* 0x80000006ff067221 */ /* 0x000fe20000000000 */
[----:B------:R-:W-:-:S03]  /*0150*/  FADD R7, RZ, -R7 ;  /* 0x80000007ff077221 */ /* 0x000fc60000000000 */
[----:B------:R-:W-:Y:S01]  /*0160*/  FMUL R6, R6, 1.4426950216293334961 ;  /* 0x3fb8aa3b06067820 */ /* 0x000fe20000400000 */
[----:B------:R-:W-:-:S04]  /*0170*/  FMUL R7, R7, 1.4426950216293334961 ;  /* 0x3fb8aa3b07077820 */ /* 0x000fc80000400000 */
[----:B------:R-:W-:Y:S02]  /*0180*/  FSETP.GEU.AND P0, PT, R6, -126, PT ;  /* 0xc2fc00000600780b */ /* 0x000fe40003f0e000 */
[----:B------:R-:W-:-:S11]  /*0190*/  FSETP.GEU.AND P1, PT, R7, -126, PT ;  /* 0xc2fc00000700780b */ /* 0x000fd60003f2e000 */
[----:B------:R-:W-:Y:S02]  /*01a0*/  @!P0 FMUL R6, R6, 0.5 ;  /* 0x3f00000006068820 */ /* 0x000fe40000400000 */
[----:B------:R-:W-:Y:S02]  /*01b0*/  @!P1 FMUL R7, R7, 0.5 ;  /* 0x3f00000007079820 */ /* 0x000fe40000400000 */
[----:B------:R-:W1:Y:S08]  /*01c0*/  MUFU.EX2 R0, R6 ;  /* 0x0000000600007308 */ /* 0x000e700000000800 */
[----:B------:R-:W2:Y:S01]  /*01d0*/  MUFU.EX2 R4, R7 ;  /* 0x0000000700047308 */ /* 0x000ea20000000800 */
[----:B-1----:R-:W-:-:S04]  /*01e0*/  @!P0 FMUL R0, R0, R0 ;  /* 0x0000000000008220 */ /* 0x002fc80000400000 */
[----:B------:R-:W-:Y:S01]  /*01f0*/  FADD R0, R0, 1 ;  /* 0x3f80000000007421 */ /* 0x000fe20000000000 */
[----:B--2---:R-:W-:-:S04]  /*0200*/  @!P1 FMUL R4, R4, R4 ;  /* 0x0000000404049220 */ /* 0x004fc80000400000 */
[----:B------:R-:W-:Y:S01]  /*0210*/  FADD R4, R4, 1 ;  /* 0x3f80000004047421 */ /* 0x000fe20000000000 */
[----:B------:R-:W-:-:S04]  /*0220*/  FSETP.GT.AND P0, PT, R0, 8.50705917302346158658e+37, PT ;  /* 0x7e8000000000780b */ /* 0x000fc80003f04000 */
[----:B------:R-:W-:Y:S01]  /*0230*/  FSETP.GT.AND P1, PT, R4, 8.50705917302346158658e+37, PT ;  /* 0x7e8000000400780b */ /* 0x000fe20003f24000 */
[----:B------:R-:W-:-:S08]  /*0240*/  HFMA2.MMA R7, -RZ, RZ, 1.625, 0 ;  /* 0x3e800000ff077435 */ /* 0x000fd000000001ff */
[----:B------:R-:W-:-:S04]  /*0250*/  @P0 FMUL R0, R0, 0.25 ;  /* 0x3e80000000000820 */ /* 0x000fc80000400000 */
[----:B------:R-:W-:Y:S02]  /*0260*/  @P1 FMUL R4, R4, 0.25 ;  /* 0x3e80000004041820 */ /* 0x000fe40000400000 */
[----:B------:R-:W1:Y:S08]  /*0270*/  MUFU.RCP R0, R0 ;  /* 0x0000000000007308 */ /* 0x000e700000001000 */
[----:B------:R-:W2:Y:S01]  /*0280*/  MUFU.RCP R4, R4 ;  /* 0x0000000400047308 */ /* 0x000ea20000001000 */
[----:B------:R-:W-:-:S02]  /*0290*/  FSEL R5, R7, 1, P0 ;  /* 0x3f80000007057808 */ /* 0x000fc40000000000 */
[----:B------:R-:W-:-:S03]  /*02a0*/  FSEL R7, R7, 1, P1 ;  /* 0x3f80000007077808 */ /* 0x000fc60000800000 */
[----:B-1----:R-:W-:Y:S02]  /*02b0*/  FMUL R6, R0, R5 ;  /* 0x0000000500067220 */ /* 0x002fe40000400000 */
[----:B--2---:R-:W-:-:S05]  /*02c0*/  FMUL R7, R4, R7 ;  /* 0x0000000704077220 */ /* 0x004fca0000400000 */
[----:B------:R-:W-:Y:S01]  /*02d0*/  STG.E.64 desc[UR4][R2.64], R6 ;  /* 0x0000000602007986 */ /* 0x000fe2000c101b04 */
[----:B------:R-:W-:Y:S05]  /*02e0*/  EXIT ;  /* 0x000000000000794d */ /* 0x000fea0003800000 */
.L_x_0:
[----:B------:R-:W-:-:S00]  /*02f0*/  BRA `(.L_x_0) ;  /* 0xfffffffc00fc7947 */ /* 0x000fc0000383ffff */
[----:B------:R-:W-:-:S00]  /*0300*/  NOP ;  /* 0x0000000000007918 */ /* 0x000fc00000000000 */
[----:B------:R-:W-:-:S00]  /*0310*/  NOP ;  /* 0x0000000000007918 */ /* 0x000fc00000000000 */
[----:B------:R-:W-:-:S00]  /*0320*/  NOP ;  /* 0x0000000000007918 */ /* 0x000fc00000000000 */
[----:B------:R-:W-:-:S00]  /*0330*/  NOP ;  /* 0x0000000000007918 */ /* 0x000fc00000000000 */
[----:B------:R-:W-:-:S00]  /*0340*/  NOP ;  /* 0x0000000000007918 */ /* 0x000fc00000000000 */
[----:B------:R-:W-:-:S00]  /*0350*/  NOP ;  /* 0x0000000000007918 */ /* 0x000fc00000000000 */
[----:B------:R-:W-:-:S00]  /*0360*/  NOP ;  /* 0x0000000000007918 */ /* 0x000fc00000000000 */
[----:B------:R-:W-:-:S00]  /*0370*/  NOP ;  /* 0x0000000000007918 */ /* 0x000fc00000000000 */
.L_x_1:


//--------------------- .nv.constant0.triton_poi_fused_sigmoid_4 --------------------------
	.section	.nv.constant0.triton_poi_fused_sigmoid_4,"a",@progbits
	.sectionflags	@""
	.align	4
.nv.constant0.triton_poi_fused_sigmoid_4:
	.zero		548
